//
// Generated by NVIDIA NVVM Compiler
//
// Compiler Build ID: CL-36424714
// Cuda compilation tools, release 13.0, V13.0.88
// Based on NVVM 20.0.0
//

.version 9.0
.target sm_100
.address_size 64

	// .globl	_Z11cuda_kernelPdS_S_S_S_ii

.visible .entry _Z11cuda_kernelPdS_S_S_S_ii(
	.param .u64 .ptr .align 1 _Z11cuda_kernelPdS_S_S_S_ii_param_0,
	.param .u64 .ptr .align 1 _Z11cuda_kernelPdS_S_S_S_ii_param_1,
	.param .u64 .ptr .align 1 _Z11cuda_kernelPdS_S_S_S_ii_param_2,
	.param .u64 .ptr .align 1 _Z11cuda_kernelPdS_S_S_S_ii_param_3,
	.param .u64 .ptr .align 1 _Z11cuda_kernelPdS_S_S_S_ii_param_4,
	.param .u32 _Z11cuda_kernelPdS_S_S_S_ii_param_5,
	.param .u32 _Z11cuda_kernelPdS_S_S_S_ii_param_6
)
{
	.reg .pred 	%p<7>;
	.reg .b32 	%r<17>;
	.reg .b64 	%rd<25>;
	.reg .b64 	%fd<50>;

	ld.param.u32 	%r3, [_Z11cuda_kernelPdS_S_S_S_ii_param_5];
	ld.param.u32 	%r4, [_Z11cuda_kernelPdS_S_S_S_ii_param_6];
	mov.u32 	%r6, %ctaid.x;
	mov.u32 	%r7, %ntid.x;
	mov.u32 	%r8, %tid.x;
	mad.lo.s32 	%r1, %r6, %r7, %r8;
	mov.u32 	%r9, %ctaid.y;
	mov.u32 	%r10, %ntid.y;
	mov.u32 	%r11, %tid.y;
	mad.lo.s32 	%r12, %r9, %r10, %r11;
	setp.ge.s32 	%p1, %r1, %r3;
	setp.ge.s32 	%p2, %r12, %r4;
	or.pred  	%p3, %p1, %p2;
	@%p3 bra 	$L__BB0_3;
	ld.param.u64 	%rd23, [_Z11cuda_kernelPdS_S_S_S_ii_param_3];
	ld.param.u64 	%rd22, [_Z11cuda_kernelPdS_S_S_S_ii_param_2];
	ld.param.u64 	%rd21, [_Z11cuda_kernelPdS_S_S_S_ii_param_1];
	ld.param.u64 	%rd20, [_Z11cuda_kernelPdS_S_S_S_ii_param_0];
	cvta.to.global.u64 	%rd7, %rd22;
	cvta.to.global.u64 	%rd8, %rd20;
	cvta.to.global.u64 	%rd9, %rd23;
	cvta.to.global.u64 	%rd10, %rd21;
	mul.lo.s32 	%r13, %r12, 3;
	mul.wide.u32 	%rd11, %r13, 8;
	add.s64 	%rd12, %rd7, %rd11;
	ld.global.f64 	%fd1, [%rd12];
	mul.lo.s32 	%r14, %r1, 3;
	mul.wide.s32 	%rd13, %r14, 8;
	add.s64 	%rd14, %rd8, %rd13;
	ld.global.f64 	%fd2, [%rd14];
	sub.f64 	%fd12, %fd1, %fd2;
	ld.global.f64 	%fd3, [%rd12+8];
	ld.global.f64 	%fd4, [%rd14+8];
	sub.f64 	%fd13, %fd3, %fd4;
	ld.global.f64 	%fd5, [%rd12+16];
	ld.global.f64 	%fd6, [%rd14+16];
	sub.f64 	%fd14, %fd5, %fd6;
	add.s64 	%rd1, %rd9, %rd11;
	ld.global.f64 	%fd7, [%rd1];
	ld.global.f64 	%fd8, [%rd1+8];
	mul.f64 	%fd15, %fd8, %fd8;
	fma.rn.f64 	%fd16, %fd7, %fd7, %fd15;
	ld.global.f64 	%fd9, [%rd1+16];
	fma.rn.f64 	%fd17, %fd9, %fd9, %fd16;
	mul.f64 	%fd18, %fd13, %fd8;
	fma.rn.f64 	%fd19, %fd12, %fd7, %fd18;
	fma.rn.f64 	%fd20, %fd14, %fd9, %fd19;
	mul.f64 	%fd21, %fd13, %fd13;
	fma.rn.f64 	%fd22, %fd12, %fd12, %fd21;
	fma.rn.f64 	%fd23, %fd14, %fd14, %fd22;
	mul.wide.s32 	%rd15, %r1, 8;
	add.s64 	%rd16, %rd10, %rd15;
	ld.global.f64 	%fd10, [%rd16];
	mul.f64 	%fd24, %fd10, %fd10;
	sub.f64 	%fd25, %fd23, %fd24;
	neg.f64 	%fd26, %fd20;
	mul.f64 	%fd27, %fd20, %fd20;
	mul.f64 	%fd28, %fd17, %fd25;
	sub.f64 	%fd29, %fd27, %fd28;
	sqrt.rn.f64 	%fd30, %fd29;
	sub.f64 	%fd31, %fd26, %fd30;
	div.rn.f64 	%fd11, %fd31, %fd17;
	setp.lt.f64 	%p4, %fd27, %fd28;
	setp.lt.f64 	%p5, %fd11, 0d0000000000000000;
	or.pred  	%p6, %p4, %p5;
	@%p6 bra 	$L__BB0_3;
	ld.param.u64 	%rd24, [_Z11cuda_kernelPdS_S_S_S_ii_param_4];
	fma.rn.f64 	%fd32, %fd11, %fd7, %fd1;
	sub.f64 	%fd33, %fd32, %fd2;
	fma.rn.f64 	%fd34, %fd11, %fd8, %fd3;
	sub.f64 	%fd35, %fd34, %fd4;
	fma.rn.f64 	%fd36, %fd11, %fd9, %fd5;
	sub.f64 	%fd37, %fd36, %fd6;
	div.rn.f64 	%fd38, %fd33, %fd10;
	div.rn.f64 	%fd39, %fd35, %fd10;
	div.rn.f64 	%fd40, %fd37, %fd10;
	mul.f64 	%fd41, %fd39, %fd8;
	fma.rn.f64 	%fd42, %fd38, %fd7, %fd41;
	fma.rn.f64 	%fd43, %fd40, %fd9, %fd42;
	fma.rn.f64 	%fd44, %fd43, 0d4000000000000000, 0d3FF0000000000000;
	mul.f64 	%fd45, %fd7, %fd44;
	mad.lo.s32 	%r15, %r3, %r1, %r12;
	mul.lo.s32 	%r16, %r15, 3;
	cvta.to.global.u64 	%rd17, %rd24;
	mul.wide.s32 	%rd18, %r16, 8;
	add.s64 	%rd19, %rd17, %rd18;
	st.global.f64 	[%rd19], %fd45;
	ld.global.f64 	%fd46, [%rd1+8];
	mul.f64 	%fd47, %fd46, %fd44;
	st.global.f64 	[%rd19+8], %fd47;
	ld.global.f64 	%fd48, [%rd1+16];
	mul.f64 	%fd49, %fd44, %fd48;
	st.global.f64 	[%rd19+16], %fd49;
$L__BB0_3:
	ret;

}


// ===== COMPILED SASS (sm_100) =====

	.target	sm_100

	.elftype	@"ET_EXEC"


//--------------------- .note.nv.tkinfo           --------------------------
	.section	.note.nv.tkinfo,"",@"SHT_NOTE"
	.sectionflags	@"SHF_NOTE_NV_TKINFO"
	.tkinfo
        /*0018*/ 	.word	0x00000002
        /*0030*/ 	.string	""
        /*0030*/ 	.string	"ptxas"
        /*0030*/ 	.string	"Cuda compilation tools, release 13.0, V13.0.88"
        /*0030*/ 	.string	"Build cuda_13.0.r13.0/compiler.36424714_0"
        /*0030*/ 	.string	"-arch sm_100 -m 64 "



//--------------------- .note.nv.cuinfo           --------------------------
	.section	.note.nv.cuinfo,"",@"SHT_NOTE"
	.sectionflags	@"SHF_NOTE_NV_CUINFO"
        /*0018*/ 	.short	0x0002
        /*001a*/ 	.short	0x0064
        /*001c*/ 	.short	0x0082
	.zero		2


//--------------------- .nv.info                  --------------------------
	.section	.nv.info,"",@"SHT_CUDA_INFO"
	.align	4


	//----- nvinfo : EIATTR_REGCOUNT
	.align		4
        /*0000*/ 	.byte	0x04, 0x2f
        /*0002*/ 	.short	(.L_1 - .L_0)
	.align		4
.L_0:
        /*0004*/ 	.word	index@(_Z11cuda_kernelPdS_S_S_S_ii)
        /*0008*/ 	.word	0x00000032


	//----- nvinfo : EIATTR_FRAME_SIZE
	.align		4
.L_1:
        /*000c*/ 	.byte	0x04, 0x11
        /*000e*/ 	.short	(.L_3 - .L_2)
	.align		4
.L_2:
        /*0010*/ 	.word	index@($__internal_1_$__cuda_sm20_dsqrt_rn_f64_mediumpath_v1)
        /*0014*/ 	.word	0x00000000


	//----- nvinfo : EIATTR_FRAME_SIZE
	.align		4
.L_3:
        /*0018*/ 	.byte	0x04, 0x11
        /*001a*/ 	.short	(.L_5 - .L_4)
	.align		4
.L_4:
        /*001c*/ 	.word	index@($__internal_0_$__cuda_sm20_div_rn_f64_full)
        /*0020*/ 	.word	0x00000000


	//----- nvinfo : EIATTR_FRAME_SIZE
	.align		4
.L_5:
        /*0024*/ 	.byte	0x04, 0x11
        /*0026*/ 	.short	(.L_7 - .L_6)
	.align		4
.L_6:
        /*0028*/ 	.word	index@(_Z11cuda_kernelPdS_S_S_S_ii)
        /*002c*/ 	.word	0x00000000


	//----- nvinfo : EIATTR_MIN_STACK_SIZE
	.align		4
.L_7:
        /*0030*/ 	.byte	0x04, 0x12
        /*0032*/ 	.short	(.L_9 - .L_8)
	.align		4
.L_8:
        /*0034*/ 	.word	index@(_Z11cuda_kernelPdS_S_S_S_ii)
        /*0038*/ 	.word	0x00000000
.L_9:


//--------------------- .nv.compat                --------------------------
	.section	.nv.compat,"",@"SHT_CUDA_COMPAT_INFO"
	.align	4
        /*0000*/ 	.byte	0x02, 0x09, 0x00, 0x00, 0x02, 0x02, 0x01, 0x00, 0x02, 0x05, 0x05, 0x00, 0x03, 0x07, 0x01, 0x01
        /*0010*/ 	.byte	0x02, 0x03, 0x00, 0x00, 0x02, 0x06, 0x01, 0x00, 0x04, 0x0b, 0x08, 0x00, 0x01, 0x00, 0x00, 0x00
        /*0020*/ 	.byte	0x00, 0x00, 0x00, 0x00


//--------------------- .nv.info._Z11cuda_kernelPdS_S_S_S_ii --------------------------
	.section	.nv.info._Z11cuda_kernelPdS_S_S_S_ii,"",@"SHT_CUDA_INFO"
	.sectionflags	@""
	.align	4


	//----- nvinfo : EIATTR_CUDA_API_VERSION
	.align		4
        /*0000*/ 	.byte	0x04, 0x37
        /*0002*/ 	.short	(.L_11 - .L_10)
.L_10:
        /*0004*/ 	.word	0x00000082


	//----- nvinfo : EIATTR_KPARAM_INFO
	.align		4
.L_11:
        /*0008*/ 	.byte	0x04, 0x17
        /*000a*/ 	.short	(.L_13 - .L_12)
.L_12:
        /*000c*/ 	.word	0x00000000
        /*0010*/ 	.short	0x0006
        /*0012*/ 	.short	0x002c
        /*0014*/ 	.byte	0x00, 0xf0, 0x11, 0x00


	//----- nvinfo : EIATTR_KPARAM_INFO
	.align		4
.L_13:
        /*0018*/ 	.byte	0x04, 0x17
        /*001a*/ 	.short	(.L_15 - .L_14)
.L_14:
        /*001c*/ 	.word	0x00000000
        /*0020*/ 	.short	0x0005
        /*0022*/ 	.short	0x0028
        /*0024*/ 	.byte	0x00, 0xf0, 0x11, 0x00


	//----- nvinfo : EIATTR_KPARAM_INFO
	.align		4
.L_15:
        /*0028*/ 	.byte	0x04, 0x17
        /*002a*/ 	.short	(.L_17 - .L_16)
.L_16:
        /*002c*/ 	.word	0x00000000
        /*0030*/ 	.short	0x0004
        /*0032*/ 	.short	0x0020
        /*0034*/ 	.byte	0x00, 0xf5, 0x21, 0x00


	//----- nvinfo : EIATTR_KPARAM_INFO
	.align		4
.L_17:
        /*0038*/ 	.byte	0x04, 0x17
        /*003a*/ 	.short	(.L_19 - .L_18)
.L_18:
        /*003c*/ 	.word	0x00000000
        /*0040*/ 	.short	0x0003
        /*0042*/ 	.short	0x0018
        /*0044*/ 	.byte	0x00, 0xf5, 0x21, 0x00


	//----- nvinfo : EIATTR_KPARAM_INFO
	.align		4
.L_19:
        /*0048*/ 	.byte	0x04, 0x17
        /*004a*/ 	.short	(.L_21 - .L_20)
.L_20:
        /*004c*/ 	.word	0x00000000
        /*0050*/ 	.short	0x0002
        /*0052*/ 	.short	0x0010
        /*0054*/ 	.byte	0x00, 0xf5, 0x21, 0x00


	//----- nvinfo : EIATTR_KPARAM_INFO
	.align		4
.L_21:
        /*0058*/ 	.byte	0x04, 0x17
        /*005a*/ 	.short	(.L_23 - .L_22)
.L_22:
        /*005c*/ 	.word	0x00000000
        /*0060*/ 	.short	0x0001
        /*0062*/ 	.short	0x0008
        /*0064*/ 	.byte	0x00, 0xf5, 0x21, 0x00


	//----- nvinfo : EIATTR_KPARAM_INFO
	.align		4
.L_23:
        /*0068*/ 	.byte	0x04, 0x17
        /*006a*/ 	.short	(.L_25 - .L_24)
.L_24:
        /*006c*/ 	.word	0x00000000
        /*0070*/ 	.short	0x0000
        /*0072*/ 	.short	0x0000
        /*0074*/ 	.byte	0x00, 0xf5, 0x21, 0x00


	//----- nvinfo : EIATTR_SPARSE_MMA_MASK
	.align		4
.L_25:
        /*0078*/ 	.byte	0x03, 0x50
        /*007a*/ 	.short	0x0000


	//----- nvinfo : EIATTR_MAXREG_COUNT
	.align		4
        /*007c*/ 	.byte	0x03, 0x1b
        /*007e*/ 	.short	0x00ff


	//----- nvinfo : EIATTR_MERCURY_ISA_VERSION
	.align		4
        /*0080*/ 	.byte	0x03, 0x5f
        /*0082*/ 	.short	0x0101


	//----- nvinfo : EIATTR_VRC_CTA_INIT_COUNT
	.align		4
        /*0084*/ 	.byte	0x02, 0x4a
	.zero		1
	.zero		1


	//----- nvinfo : EIATTR_EXIT_INSTR_OFFSETS
	.align		4
        /*0088*/ 	.byte	0x04, 0x1c
        /*008a*/ 	.short	(.L_27 - .L_26)


	//   ....[0]....
.L_26:
        /*008c*/ 	.word	0x000000c0


	//   ....[1]....
        /*0090*/ 	.word	0x000005f0


	//   ....[2]....
        /*0094*/ 	.word	0x00000c10


	//----- nvinfo : EIATTR_CRS_STACK_SIZE
	.align		4
.L_27:
        /*0098*/ 	.byte	0x04, 0x1e
        /*009a*/ 	.short	(.L_29 - .L_28)
.L_28:
        /*009c*/ 	.word	0x00000000


	//----- nvinfo : EIATTR_CBANK_PARAM_SIZE
	.align		4
.L_29:
        /*00a0*/ 	.byte	0x03, 0x19
        /*00a2*/ 	.short	0x0030


	//----- nvinfo : EIATTR_PARAM_CBANK
	.align		4
        /*00a4*/ 	.byte	0x04, 0x0a
        /*00a6*/ 	.short	(.L_31 - .L_30)
	.align		4
.L_30:
        /*00a8*/ 	.word	index@(.nv.constant0._Z11cuda_kernelPdS_S_S_S_ii)
        /*00ac*/ 	.short	0x0380
        /*00ae*/ 	.short	0x0030


	//----- nvinfo : EIATTR_SW_WAR
	.align		4
.L_31:
        /*00b0*/ 	.byte	0x04, 0x36
        /*00b2*/ 	.short	(.L_33 - .L_32)
.L_32:
        /*00b4*/ 	.word	0x00000008
.L_33:


//--------------------- .nv.callgraph             --------------------------
	.section	.nv.callgraph,"",@"SHT_CUDA_CALLGRAPH"
	.align	4
	.sectionentsize	8
	.align		4
        /*0000*/ 	.word	0x00000000
	.align		4
        /*0004*/ 	.word	0xffffffff
	.align		4
        /*0008*/ 	.word	0x00000000
	.align		4
        /*000c*/ 	.word	0xfffffffe
	.align		4
        /*0010*/ 	.word	0x00000000
	.align		4
        /*0014*/ 	.word	0xfffffffd
	.align		4
        /*0018*/ 	.word	0x00000000
	.align		4
        /*001c*/ 	.word	0xfffffffc


//--------------------- .text._Z11cuda_kernelPdS_S_S_S_ii --------------------------
	.section	.text._Z11cuda_kernelPdS_S_S_S_ii,"ax",@progbits
	.align	128
        .global         _Z11cuda_kernelPdS_S_S_S_ii
        .type           _Z11cuda_kernelPdS_S_S_S_ii,@function
        .size           _Z11cuda_kernelPdS_S_S_S_ii,(.L_x_21 - _Z11cuda_kernelPdS_S_S_S_ii)
        .other          _Z11cuda_kernelPdS_S_S_S_ii,@"STO_CUDA_ENTRY STV_DEFAULT"
_Z11cuda_kernelPdS_S_S_S_ii:
.text._Z11cuda_kernelPdS_S_S_S_ii:
[----:B------:R-:W-:Y:S01]  /*0000*/  LDC R1, c[0x0][0x37c] ;  /* 0x0000df00ff017b82 */ /* 0x000fe20000000800 */
[----:B------:R-:W0:Y:S07]  /*0010*/  S2R R3, SR_TID.Y ;  /* 0x0000000000037919 */ /* 0x000e2e0000002200 */
[----:B------:R-:W1:Y:S01]  /*0020*/  LDC R5, c[0x0][0x360] ;  /* 0x0000d800ff057b82 */ /* 0x000e620000000800 */
[----:B------:R-:W2:Y:S01]  /*0030*/  LDCU.64 UR6, c[0x0][0x3a8] ;  /* 0x00007500ff0677ac */ /* 0x000ea20008000a00 */
[----:B------:R-:W1:Y:S06]  /*0040*/  S2R R0, SR_TID.X ;  /* 0x0000000000007919 */ /* 0x000e6c0000002100 */
[----:B------:R-:W0:Y:S08]  /*0050*/  S2UR UR5, SR_CTAID.Y ;  /* 0x00000000000579c3 */ /* 0x000e300000002600 */
[----:B------:R-:W0:Y:S08]  /*0060*/  LDC R4, c[0x0][0x364] ;  /* 0x0000d900ff047b82 */ /* 0x000e300000000800 */
[----:B------:R-:W1:Y:S01]  /*0070*/  S2UR UR4, SR_CTAID.X ;  /* 0x00000000000479c3 */ /* 0x000e620000002500 */
[----:B0-----:R-:W-:-:S05]  /*0080*/  IMAD R4, R4, UR5, R3 ;  /* 0x0000000504047c24 */ /* 0x001fca000f8e0203 */
[----:B--2---:R-:W-:Y:S01]  /*0090*/  ISETP.GE.AND P0, PT, R4, UR7, PT ;  /* 0x0000000704007c0c */ /* 0x004fe2000bf06270 */
[----:B-1----:R-:W-:-:S05]  /*00a0*/  IMAD R5, R5, UR4, R0 ;  /* 0x0000000405057c24 */ /* 0x002fca000f8e0200 */
[----:B------:R-:W-:-:S13]  /*00b0*/  ISETP.GE.OR P0, PT, R5, UR6, P0 ;  /* 0x0000000605007c0c */ /* 0x000fda0008706670 */
[----:B------:R-:W-:Y:S05]  /*00c0*/  @P0 EXIT ;  /* 0x000000000000094d */ /* 0x000fea0003800000 */
[----:B------:R-:W0:Y:S01]  /*00d0*/  LDC.64 R8, c[0x0][0x380] ;  /* 0x0000e000ff087b82 */ /* 0x000e220000000a00 */
[----:B------:R-:W1:Y:S01]  /*00e0*/  LDCU.64 UR4, c[0x0][0x358] ;  /* 0x00006b00ff0477ac */ /* 0x000e620008000a00 */
[----:B------:R-:W-:Y:S02]  /*00f0*/  IMAD R3, R5, 0x3, RZ ;  /* 0x0000000305037824 */ /* 0x000fe400078e02ff */
[----:B------:R-:W-:-:S04]  /*0100*/  IMAD R13, R4, 0x3, RZ ;  /* 0x00000003040d7824 */ /* 0x000fc800078e02ff */
[----:B------:R-:W2:Y:S08]  /*0110*/  LDC.64 R6, c[0x0][0x390] ;  /* 0x0000e400ff067b82 */ /* 0x000eb00000000a00 */
[----:B------:R-:W3:Y:S01]  /*0120*/  LDC.64 R22, c[0x0][0x398] ;  /* 0x0000e600ff167b82 */ /* 0x000ee20000000a00 */
[----:B0-----:R-:W-:-:S07]  /*0130*/  IMAD.WIDE R8, R3, 0x8, R8 ;  /* 0x0000000803087825 */ /* 0x001fce00078e0208 */
[----:B------:R-:W0:Y:S01]  /*0140*/  LDC.64 R10, c[0x0][0x388] ;  /* 0x0000e200ff0a7b82 */ /* 0x000e220000000a00 */
[----:B-1----:R-:W4:Y:S01]  /*0150*/  LDG.E.64 R26, desc[UR4][R8.64+0x8] ;  /* 0x00000804081a7981 */ /* 0x002f22000c1e1b00 */
[----:B--2---:R-:W-:-:S03]  /*0160*/  IMAD.WIDE.U32 R6, R13, 0x8, R6 ;  /* 0x000000080d067825 */ /* 0x004fc600078e0006 */
[----:B------:R-:W2:Y:S04]  /*0170*/  LDG.E.64 R2, desc[UR4][R8.64] ;  /* 0x0000000408027981 */ /* 0x000ea8000c1e1b00 */
[----:B------:R-:W4:Y:S04]  /*0180*/  LDG.E.64 R24, desc[UR4][R6.64+0x8] ;  /* 0x0000080406187981 */ /* 0x000f28000c1e1b00 */
[----:B------:R-:W2:Y:S01]  /*0190*/  LDG.E.64 R42, desc[UR4][R6.64] ;  /* 0x00000004062a7981 */ /* 0x000ea2000c1e1b00 */
[----:B---3--:R-:W-:-:S03]  /*01a0*/  IMAD.WIDE.U32 R22, R13, 0x8, R22 ;  /* 0x000000080d167825 */ /* 0x008fc600078e0016 */
[----:B------:R-:W3:Y:S04]  /*01b0*/  LDG.E.64 R20, desc[UR4][R8.64+0x10] ;  /* 0x0000100408147981 */ /* 0x000ee8000c1e1b00 */
[----:B------:R-:W3:Y:S04]  /*01c0*/  LDG.E.64 R18, desc[UR4][R6.64+0x10] ;  /* 0x0000100406127981 */ /* 0x000ee8000c1e1b00 */
[----:B------:R-:W5:Y:S01]  /*01d0*/  LDG.E.64 R16, desc[UR4][R22.64+0x8] ;  /* 0x0000080416107981 */ /* 0x000f62000c1e1b00 */
[----:B0-----:R-:W-:-:S03]  /*01e0*/  IMAD.WIDE R10, R5, 0x8, R10 ;  /* 0x00000008050a7825 */ /* 0x001fc600078e020a */
[----:B------:R-:W5:Y:S04]  /*01f0*/  LDG.E.64 R14, desc[UR4][R22.64] ;  /* 0x00000004160e7981 */ /* 0x000f68000c1e1b00 */
[----:B------:R-:W5:Y:S04]  /*0200*/  LDG.E.64 R12, desc[UR4][R22.64+0x10] ;  /* 0x00001004160c7981 */ /* 0x000f68000c1e1b00 */
[----:B------:R-:W5:Y:S01]  /*0210*/  LDG.E.64 R10, desc[UR4][R10.64] ;  /* 0x000000040a0a7981 */ /* 0x000f62000c1e1b00 */
[----:B------:R-:W-:Y:S01]  /*0220*/  BSSY.RECONVERGENT B0, `(.L_x_0) ;  /* 0x0000023000007945 */ /* 0x000fe20003800200 */
[----:B----4-:R-:W-:-:S02]  /*0230*/  DADD R30, R24, -R26 ;  /* 0x00000000181e7229 */ /* 0x010fc4000000081a */
[----:B--2---:R-:W-:-:S06]  /*0240*/  DADD R28, R42, -R2 ;  /* 0x000000002a1c7229 */ /* 0x004fcc0000000802 */
[----:B------:R-:W-:Y:S02]  /*0250*/  DMUL R34, R30, R30 ;  /* 0x0000001e1e227228 */ /* 0x000fe40000000000 */
[----:B---3--:R-:W-:Y:S02]  /*0260*/  DADD R32, R18, -R20 ;  /* 0x0000000012207229 */ /* 0x008fe40000000814 */
[-C--:B-----5:R-:W-:Y:S02]  /*0270*/  DMUL R8, R16, R16.reuse ;  /* 0x0000001010087228 */ /* 0x0a0fe40000000000 */
[----:B------:R-:W-:Y:S02]  /*0280*/  DMUL R30, R30, R16 ;  /* 0x000000101e1e7228 */ /* 0x000fe40000000000 */
[----:B------:R-:W-:-:S04]  /*0290*/  DFMA R34, R28, R28, R34 ;  /* 0x0000001c1c22722b */ /* 0x000fc80000000022 */
[-C--:B------:R-:W-:Y:S02]  /*02a0*/  DFMA R8, R14, R14.reuse, R8 ;  /* 0x0000000e0e08722b */ /* 0x080fe40000000008 */
[----:B------:R-:W-:Y:S02]  /*02b0*/  DFMA R6, R28, R14, R30 ;  /* 0x0000000e1c06722b */ /* 0x000fe4000000001e */
[----:B------:R-:W-:-:S04]  /*02c0*/  DFMA R34, R32, R32, R34 ;  /* 0x000000202022722b */ /* 0x000fc80000000022 */
[-C--:B------:R-:W-:Y:S02]  /*02d0*/  DFMA R8, R12, R12.reuse, R8 ;  /* 0x0000000c0c08722b */ /* 0x080fe40000000008 */
[----:B------:R-:W-:Y:S02]  /*02e0*/  DFMA R6, R32, R12, R6 ;  /* 0x0000000c2006722b */ /* 0x000fe40000000006 */
[----:B------:R-:W-:-:S06]  /*02f0*/  DFMA R34, -R10, R10, R34 ;  /* 0x0000000a0a22722b */ /* 0x000fcc0000000122 */
[----:B------:R-:W-:Y:S02]  /*0300*/  DMUL R44, R6, R6 ;  /* 0x00000006062c7228 */ /* 0x000fe40000000000 */
[----:B------:R-:W-:-:S08]  /*0310*/  DMUL R46, R8, R34 ;  /* 0x00000022082e7228 */ /* 0x000fd00000000000 */
[----:B------:R-:W-:-:S06]  /*0320*/  DADD R28, R44, -R46 ;  /* 0x000000002c1c7229 */ /* 0x000fcc000000082e */
[----:B------:R-:W0:Y:S04]  /*0330*/  MUFU.RSQ64H R31, R29 ;  /* 0x0000001d001f7308 */ /* 0x000e280000001c00 */
[----:B------:R-:W-:Y:S02]  /*0340*/  VIADD R30, R29, 0xfcb00000 ;  /* 0xfcb000001d1e7836 */ /* 0x000fe40000000000 */
[----:B------:R-:W-:-:S04]  /*0350*/  IMAD.MOV.U32 R34, RZ, RZ, 0x0 ;  /* 0x00000000ff227424 */ /* 0x000fc800078e00ff */
[----:B0-----:R-:W-:Y:S01]  /*0360*/  DMUL R32, R30, R30 ;  /* 0x0000001e1e207228 */ /* 0x001fe20000000000 */
[----:B------:R-:W-:-:S07]  /*0370*/  IMAD.MOV.U32 R35, RZ, RZ, 0x3fd80000 ;  /* 0x3fd80000ff237424 */ /* 0x000fce00078e00ff */
[----:B------:R-:W-:-:S08]  /*0380*/  DFMA R32, R28, -R32, 1 ;  /* 0x3ff000001c20742b */ /* 0x000fd00000000820 */
[----:B------:R-:W-:Y:S02]  /*0390*/  DFMA R34, R32, R34, 0.5 ;  /* 0x3fe000002022742b */ /* 0x000fe40000000022 */
[----:B------:R-:W-:-:S08]  /*03a0*/  DMUL R32, R30, R32 ;  /* 0x000000201e207228 */ /* 0x000fd00000000000 */
[----:B------:R-:W-:Y:S01]  /*03b0*/  DFMA R38, R34, R32, R30 ;  /* 0x000000202226722b */ /* 0x000fe2000000001e */
[----:B------:R-:W-:-:S07]  /*03c0*/  ISETP.GE.U32.AND P0, PT, R30, 0x7ca00000, PT ;  /* 0x7ca000001e00780c */ /* 0x000fce0003f06070 */
[----:B------:R-:W-:Y:S02]  /*03d0*/  DMUL R34, R28, R38 ;  /* 0x000000261c227228 */ /* 0x000fe40000000000 */
[----:B------:R-:W-:Y:S02]  /*03e0*/  VIADD R41, R39, 0xfff00000 ;  /* 0xfff0000027297836 */ /* 0x000fe40000000000 */
[----:B------:R-:W-:-:S04]  /*03f0*/  IMAD.MOV.U32 R40, RZ, RZ, R38 ;  /* 0x000000ffff287224 */ /* 0x000fc800078e0026 */
[----:B------:R-:W-:-:S08]  /*0400*/  DFMA R36, R34, -R34, R28 ;  /* 0x800000222224722b */ /* 0x000fd0000000001c */
[----:B------:R-:W-:Y:S01]  /*0410*/  DFMA R32, R36, R40, R34 ;  /* 0x000000282420722b */ /* 0x000fe20000000022 */
[----:B------:R-:W-:Y:S10]  /*0420*/  @!P0 BRA `(.L_x_1) ;  /* 0x0000000000088947 */ /* 0x000ff40003800000 */
[----:B------:R-:W-:-:S07]  /*0430*/  MOV R0, 0x450 ;  /* 0x0000045000007802 */ /* 0x000fce0000000f00 */
[----:B------:R-:W-:Y:S05]  /*0440*/  CALL.REL.NOINC `($__internal_1_$__cuda_sm20_dsqrt_rn_f64_mediumpath_v1) ;  /* 0x0000000c00747944 */ /* 0x000fea0003c00000 */
.L_x_1:
[----:B------:R-:W-:Y:S05]  /*0450*/  BSYNC.RECONVERGENT B0 ;  /* 0x0000000000007941 */ /* 0x000fea0003800200 */
.L_x_0:
[----:B------:R-:W0:Y:S01]  /*0460*/  MUFU.RCP64H R29, R9 ;  /* 0x00000009001d7308 */ /* 0x000e220000001800 */
[----:B------:R-:W-:Y:S01]  /*0470*/  MOV R28, 0x1 ;  /* 0x00000001001c7802 */ /* 0x000fe20000000f00 */
[----:B------:R-:W-:Y:S01]  /*0480*/  DADD R32, -R6, -R32 ;  /* 0x0000000006207229 */ /* 0x000fe20000000920 */
[----:B------:R-:W-:Y:S09]  /*0490*/  BSSY.RECONVERGENT B0, `(.L_x_2) ;  /* 0x0000013000007945 */ /* 0x000ff20003800200 */
[----:B------:R-:W-:Y:S01]  /*04a0*/  FSETP.GEU.AND P1, PT, |R33|, 6.5827683646048100446e-37, PT ;  /* 0x036000002100780b */ /* 0x000fe20003f2e200 */
[----:B0-----:R-:W-:-:S08]  /*04b0*/  DFMA R30, -R8, R28, 1 ;  /* 0x3ff00000081e742b */ /* 0x001fd0000000011c */
[----:B------:R-:W-:-:S08]  /*04c0*/  DFMA R30, R30, R30, R30 ;  /* 0x0000001e1e1e722b */ /* 0x000fd0000000001e */
[----:B------:R-:W-:-:S08]  /*04d0*/  DFMA R30, R28, R30, R28 ;  /* 0x0000001e1c1e722b */ /* 0x000fd0000000001c */
[----:B------:R-:W-:-:S08]  /*04e0*/  DFMA R28, -R8, R30, 1 ;  /* 0x3ff00000081c742b */ /* 0x000fd0000000011e */
[----:B------:R-:W-:-:S08]  /*04f0*/  DFMA R28, R30, R28, R30 ;  /* 0x0000001c1e1c722b */ /* 0x000fd0000000001e */
[----:B------:R-:W-:-:S08]  /*0500*/  DMUL R6, R32, R28 ;  /* 0x0000001c20067228 */ /* 0x000fd00000000000 */
[----:B------:R-:W-:-:S08]  /*0510*/  DFMA R30, -R8, R6, R32 ;  /* 0x00000006081e722b */ /* 0x000fd00000000120 */
[----:B------:R-:W-:-:S10]  /*0520*/  DFMA R6, R28, R30, R6 ;  /* 0x0000001e1c06722b */ /* 0x000fd40000000006 */
[----:B------:R-:W-:-:S05]  /*0530*/  FFMA R0, RZ, R9, R7 ;  /* 0x00000009ff007223 */ /* 0x000fca0000000007 */
[----:B------:R-:W-:-:S13]  /*0540*/  FSETP.GT.AND P0, PT, |R0|, 1.469367938527859385e-39, PT ;  /* 0x001000000000780b */ /* 0x000fda0003f04200 */
[----:B------:R-:W-:Y:S05]  /*0550*/  @P0 BRA P1, `(.L_x_3) ;  /* 0x0000000000180947 */ /* 0x000fea0000800000 */
[----:B------:R-:W-:Y:S01]  /*0560*/  IMAD.MOV.U32 R28, RZ, RZ, R32 ;  /* 0x000000ffff1c7224 */ /* 0x000fe200078e0020 */
[----:B------:R-:W-:Y:S01]  /*0570*/  MOV R0, 0x5a0 ;  /* 0x000005a000007802 */ /* 0x000fe20000000f00 */
[----:B------:R-:W-:-:S07]  /*0580*/  IMAD.MOV.U32 R29, RZ, RZ, R33 ;  /* 0x000000ffff1d7224 */ /* 0x000fce00078e0021 */
[----:B------:R-:W-:Y:S05]  /*0590*/  CALL.REL.NOINC `($__internal_0_$__cuda_sm20_div_rn_f64_full) ;  /* 0x0000000400a07944 */ /* 0x000fea0003c00000 */
[----:B------:R-:W-:Y:S02]  /*05a0*/  IMAD.MOV.U32 R6, RZ, RZ, R8 ;  /* 0x000000ffff067224 */ /* 0x000fe400078e0008 */
[----:B------:R-:W-:-:S07]  /*05b0*/  IMAD.MOV.U32 R7, RZ, RZ, R9 ;  /* 0x000000ffff077224 */ /* 0x000fce00078e0009 */
.L_x_3:
[----:B------:R-:W-:Y:S05]  /*05c0*/  BSYNC.RECONVERGENT B0 ;  /* 0x0000000000007941 */ /* 0x000fea0003800200 */
.L_x_2:
[----:B------:R-:W-:-:S06]  /*05d0*/  DSETP.GEU.AND P0, PT, R6, RZ, PT ;  /* 0x000000ff0600722a */ /* 0x000fcc0003f0e000 */
[----:B------:R-:W-:-:S14]  /*05e0*/  DSETP.LT.OR P0, PT, R44, R46, !P0 ;  /* 0x0000002e2c00722a */ /* 0x000fdc0004701400 */
[----:B------:R-:W-:Y:S05]  /*05f0*/  @P0 EXIT ;  /* 0x000000000000094d */ /* 0x000fea0003800000 */
[----:B------:R-:W0:Y:S01]  /*0600*/  MUFU.RCP64H R9, R11 ;  /* 0x0000000b00097308 */ /* 0x000e220000001800 */
[----:B------:R-:W-:Y:S01]  /*0610*/  MOV R8, 0x1 ;  /* 0x0000000100087802 */ /* 0x000fe20000000f00 */
[-C--:B------:R-:W-:Y:S01]  /*0620*/  DFMA R42, R14, R6.reuse, R42 ;  /* 0x000000060e2a722b */ /* 0x080fe2000000002a */
[----:B------:R-:W-:Y:S01]  /*0630*/  BSSY.RECONVERGENT B0, `(.L_x_4) ;  /* 0x000001a000007945 */ /* 0x000fe20003800200 */
[-C--:B------:R-:W-:Y:S02]  /*0640*/  DFMA R24, R16, R6.reuse, R24 ;  /* 0x000000061018722b */ /* 0x080fe40000000018 */
[----:B------:R-:W-:-:S04]  /*0650*/  DFMA R6, R12, R6, R18 ;  /* 0x000000060c06722b */ /* 0x000fc80000000012 */
[----:B------:R-:W-:Y:S02]  /*0660*/  DADD R42, -R2, R42 ;  /* 0x00000000022a7229 */ /* 0x000fe4000000012a */
[----:B------:R-:W-:Y:S02]  /*0670*/  DADD R26, -R26, R24 ;  /* 0x000000001a1a7229 */ /* 0x000fe40000000118 */
[----:B------:R-:W-:Y:S02]  /*0680*/  DADD R20, -R20, R6 ;  /* 0x0000000014147229 */ /* 0x000fe40000000106 */
[----:B0-----:R-:W-:-:S04]  /*0690*/  DFMA R28, -R10, R8, 1 ;  /* 0x3ff000000a1c742b */ /* 0x001fc80000000108 */
[----:B------:R-:W-:-:S04]  /*06a0*/  FSETP.GEU.AND P1, PT, |R43|, 6.5827683646048100446e-37, PT ;  /* 0x036000002b00780b */ /* 0x000fc80003f2e200 */
        /* <DEDUP_REMOVED lines=12> */
[----:B------:R-:W-:Y:S02]  /*0770*/  IMAD.MOV.U32 R29, RZ, RZ, R43 ;  /* 0x000000ffff1d7224 */ /* 0x000fe400078e002b */
[----:B------:R-:W-:Y:S02]  /*0780*/  IMAD.MOV.U32 R8, RZ, RZ, R10 ;  /* 0x000000ffff087224 */ /* 0x000fe400078e000a */
[----:B------:R-:W-:-:S07]  /*0790*/  IMAD.MOV.U32 R9, RZ, RZ, R11 ;  /* 0x000000ffff097224 */ /* 0x000fce00078e000b */
[----:B------:R-:W-:Y:S05]  /*07a0*/  CALL.REL.NOINC `($__internal_0_$__cuda_sm20_div_rn_f64_full) ;  /* 0x00000004001c7944 */ /* 0x000fea0003c00000 */
[----:B------:R-:W-:Y:S01]  /*07b0*/  MOV R2, R8 ;  /* 0x0000000800027202 */ /* 0x000fe20000000f00 */
[----:B------:R-:W-:-:S07]  /*07c0*/  IMAD.MOV.U32 R3, RZ, RZ, R9 ;  /* 0x000000ffff037224 */ /* 0x000fce00078e0009 */
.L_x_5:
[----:B------:R-:W-:Y:S05]  /*07d0*/  BSYNC.RECONVERGENT B0 ;  /* 0x0000000000007941 */ /* 0x000fea0003800200 */
.L_x_4:
[----:B------:R-:W0:Y:S01]  /*07e0*/  MUFU.RCP64H R7, R11 ;  /* 0x0000000b00077308 */ /* 0x000e220000001800 */
[----:B------:R-:W-:Y:S01]  /*07f0*/  IMAD.MOV.U32 R6, RZ, RZ, 0x1 ;  /* 0x00000001ff067424 */ /* 0x000fe200078e00ff */
[----:B------:R-:W-:Y:S01]  /*0800*/  FSETP.GEU.AND P1, PT, |R27|, 6.5827683646048100446e-37, PT ;  /* 0x036000001b00780b */ /* 0x000fe20003f2e200 */
[----:B------:R-:W-:Y:S04]  /*0810*/  BSSY.RECONVERGENT B0, `(.L_x_6) ;  /* 0x0000014000007945 */ /* 0x000fe80003800200 */
        /* <DEDUP_REMOVED lines=12> */
[----:B------:R-:W-:Y:S01]  /*08e0*/  MOV R8, R10 ;  /* 0x0000000a00087202 */ /* 0x000fe20000000f00 */
[----:B------:R-:W-:Y:S01]  /*08f0*/  IMAD.MOV.U32 R29, RZ, RZ, R27 ;  /* 0x000000ffff1d7224 */ /* 0x000fe200078e001b */
[----:B------:R-:W-:Y:S01]  /*0900*/  MOV R0, 0x930 ;  /* 0x0000093000007802 */ /* 0x000fe20000000f00 */
[----:B------:R-:W-:-:S07]  /*0910*/  IMAD.MOV.U32 R9, RZ, RZ, R11 ;  /* 0x000000ffff097224 */ /* 0x000fce00078e000b */
[----:B------:R-:W-:Y:S05]  /*0920*/  CALL.REL.NOINC `($__internal_0_$__cuda_sm20_div_rn_f64_full) ;  /* 0x0000000000bc7944 */ /* 0x000fea0003c00000 */
[----:B------:R-:W-:Y:S02]  /*0930*/  IMAD.MOV.U32 R18, RZ, RZ, R8 ;  /* 0x000000ffff127224 */ /* 0x000fe400078e0008 */
[----:B------:R-:W-:-:S07]  /*0940*/  IMAD.MOV.U32 R19, RZ, RZ, R9 ;  /* 0x000000ffff137224 */ /* 0x000fce00078e0009 */
.L_x_7:
[----:B------:R-:W-:Y:S05]  /*0950*/  BSYNC.RECONVERGENT B0 ;  /* 0x0000000000007941 */ /* 0x000fea0003800200 */
.L_x_6:
        /* <DEDUP_REMOVED lines=15> */
[----:B------:R-:W-:Y:S01]  /*0a50*/  MOV R28, R20 ;  /* 0x00000014001c7202 */ /* 0x000fe20000000f00 */
[----:B------:R-:W-:Y:S01]  /*0a60*/  IMAD.MOV.U32 R29, RZ, RZ, R21 ;  /* 0x000000ffff1d7224 */ /* 0x000fe200078e0015 */
[----:B------:R-:W-:Y:S01]  /*0a70*/  MOV R0, 0xab0 ;  /* 0x00000ab000007802 */ /* 0x000fe20000000f00 */
[----:B------:R-:W-:Y:S02]  /*0a80*/  IMAD.MOV.U32 R8, RZ, RZ, R10 ;  /* 0x000000ffff087224 */ /* 0x000fe400078e000a */
[----:B------:R-:W-:-:S07]  /*0a90*/  IMAD.MOV.U32 R9, RZ, RZ, R11 ;  /* 0x000000ffff097224 */ /* 0x000fce00078e000b */
[----:B------:R-:W-:Y:S05]  /*0aa0*/  CALL.REL.NOINC `($__internal_0_$__cuda_sm20_div_rn_f64_full) ;  /* 0x00000000005c7944 */ /* 0x000fea0003c00000 */
[----:B------:R-:W-:Y:S01]  /*0ab0*/  IMAD.MOV.U32 R6, RZ, RZ, R8 ;  /* 0x000000ffff067224 */ /* 0x000fe200078e0008 */
[----:B------:R-:W-:-:S07]  /*0ac0*/  MOV R7, R9 ;  /* 0x0000000900077202 */ /* 0x000fce0000000f00 */
.L_x_9:
[----:B------:R-:W-:Y:S05]  /*0ad0*/  BSYNC.RECONVERGENT B0 ;  /* 0x0000000000007941 */ /* 0x000fea0003800200 */
.L_x_8:
[----:B------:R-:W-:Y:S01]  /*0ae0*/  DMUL R16, R16, R18 ;  /* 0x0000001210107228 */ /* 0x000fe20000000000 */
[----:B------:R-:W0:Y:S01]  /*0af0*/  LDCU UR6, c[0x0][0x3a8] ;  /* 0x00007500ff0677ac */ /* 0x000e220008000800 */
[----:B------:R-:W1:Y:S06]  /*0b00*/  LDC.64 R8, c[0x0][0x3a0] ;  /* 0x0000e800ff087b82 */ /* 0x000e6c0000000a00 */
[----:B------:R-:W-:Y:S01]  /*0b10*/  DFMA R16, R14, R2, R16 ;  /* 0x000000020e10722b */ /* 0x000fe20000000010 */
[----:B------:R-:W-:Y:S02]  /*0b20*/  IMAD.MOV.U32 R2, RZ, RZ, 0x0 ;  /* 0x00000000ff027424 */ /* 0x000fe400078e00ff */
[----:B------:R-:W-:-:S05]  /*0b30*/  IMAD.MOV.U32 R3, RZ, RZ, 0x40000000 ;  /* 0x40000000ff037424 */ /* 0x000fca00078e00ff */
[----:B------:R-:W-:Y:S01]  /*0b40*/  DFMA R16, R12, R6, R16 ;  /* 0x000000060c10722b */ /* 0x000fe20000000010 */
[----:B0-----:R-:W-:-:S07]  /*0b50*/  IMAD R4, R5, UR6, R4 ;  /* 0x0000000605047c24 */ /* 0x001fce000f8e0204 */
[----:B------:R-:W-:Y:S01]  /*0b60*/  DFMA R16, R16, R2, 1 ;  /* 0x3ff000001010742b */ /* 0x000fe20000000002 */
[----:B------:R-:W-:-:S04]  /*0b70*/  IMAD R3, R4, 0x3, RZ ;  /* 0x0000000304037824 */ /* 0x000fc800078e02ff */
[----:B-1----:R-:W-:-:S03]  /*0b80*/  IMAD.WIDE R2, R3, 0x8, R8 ;  /* 0x0000000803027825 */ /* 0x002fc600078e0208 */
[----:B------:R-:W-:-:S07]  /*0b90*/  DMUL R14, R14, R16 ;  /* 0x000000100e0e7228 */ /* 0x000fce0000000000 */
[----:B------:R-:W-:Y:S04]  /*0ba0*/  STG.E.64 desc[UR4][R2.64], R14 ;  /* 0x0000000e02007986 */ /* 0x000fe8000c101b04 */
[----:B------:R-:W2:Y:S02]  /*0bb0*/  LDG.E.64 R4, desc[UR4][R22.64+0x8] ;  /* 0x0000080416047981 */ /* 0x000ea4000c1e1b00 */
[----:B--2---:R-:W-:-:S07]  /*0bc0*/  DMUL R4, R16, R4 ;  /* 0x0000000410047228 */ /* 0x004fce0000000000 */
[----:B------:R-:W-:Y:S04]  /*0bd0*/  STG.E.64 desc[UR4][R2.64+0x8], R4 ;  /* 0x0000080402007986 */ /* 0x000fe8000c101b04 */
[----:B------:R-:W2:Y:S02]  /*0be0*/  LDG.E.64 R6, desc[UR4][R22.64+0x10] ;  /* 0x0000100416067981 */ /* 0x000ea4000c1e1b00 */
[----:B--2---:R-:W-:-:S07]  /*0bf0*/  DMUL R6, R16, R6 ;  /* 0x0000000610067228 */ /* 0x004fce0000000000 */
[----:B------:R-:W-:Y:S01]  /*0c00*/  STG.E.64 desc[UR4][R2.64+0x10], R6 ;  /* 0x0000100602007986 */ /* 0x000fe2000c101b04 */
[----:B------:R-:W-:Y:S05]  /*0c10*/  EXIT ;  /* 0x000000000000794d */ /* 0x000fea0003800000 */
        .weak           $__internal_0_$__cuda_sm20_div_rn_f64_full
        .type           $__internal_0_$__cuda_sm20_div_rn_f64_full,@function
        .size           $__internal_0_$__cuda_sm20_div_rn_f64_full,($__internal_1_$__cuda_sm20_dsqrt_rn_f64_mediumpath_v1 - $__internal_0_$__cuda_sm20_div_rn_f64_full)
$__internal_0_$__cuda_sm20_div_rn_f64_full:
[----:B------:R-:W-:Y:S01]  /*0c20*/  FSETP.GEU.AND P2, PT, |R29|, 1.469367938527859385e-39, PT ;  /* 0x001000001d00780b */ /* 0x000fe20003f4e200 */
[----:B------:R-:W-:Y:S01]  /*0c30*/  IMAD.MOV.U32 R33, RZ, RZ, R9 ;  /* 0x000000ffff217224 */ /* 0x000fe200078e0009 */
[C---:B------:R-:W-:Y:S01]  /*0c40*/  FSETP.GEU.AND P0, PT, |R9|.reuse, 1.469367938527859385e-39, PT ;  /* 0x001000000900780b */ /* 0x040fe20003f0e200 */
[----:B------:R-:W-:Y:S01]  /*0c50*/  IMAD.MOV.U32 R32, RZ, RZ, R8 ;  /* 0x000000ffff207224 */ /* 0x000fe200078e0008 */
[----:B------:R-:W-:Y:S01]  /*0c60*/  LOP3.LUT R30, R9, 0x800fffff, RZ, 0xc0, !PT ;  /* 0x800fffff091e7812 */ /* 0x000fe200078ec0ff */
[----:B------:R-:W-:Y:S01]  /*0c70*/  IMAD.MOV.U32 R34, RZ, RZ, R28 ;  /* 0x000000ffff227224 */ /* 0x000fe200078e001c */
[----:B------:R-:W-:Y:S01]  /*0c80*/  LOP3.LUT R7, R29, 0x7ff00000, RZ, 0xc0, !PT ;  /* 0x7ff000001d077812 */ /* 0x000fe200078ec0ff */
[----:B------:R-:W-:Y:S01]  /*0c90*/  IMAD.MOV.U32 R36, RZ, RZ, 0x1 ;  /* 0x00000001ff247424 */ /* 0x000fe200078e00ff */
[----:B------:R-:W-:Y:S01]  /*0ca0*/  LOP3.LUT R31, R30, 0x3ff00000, RZ, 0xfc, !PT ;  /* 0x3ff000001e1f7812 */ /* 0x000fe200078efcff */
[----:B------:R-:W-:Y:S01]  /*0cb0*/  BSSY.RECONVERGENT B1, `(.L_x_10) ;  /* 0x0000051000017945 */ /* 0x000fe20003800200 */
[----:B------:R-:W-:-:S02]  /*0cc0*/  MOV R30, R8 ;  /* 0x00000008001e7202 */ /* 0x000fc40000000f00 */
[----:B------:R-:W-:Y:S01]  /*0cd0*/  LOP3.LUT R8, R9, 0x7ff00000, RZ, 0xc0, !PT ;  /* 0x7ff0000009087812 */ /* 0x000fe200078ec0ff */
[----:B------:R-:W-:Y:S01]  /*0ce0*/  @!P2 IMAD.MOV.U32 R38, RZ, RZ, RZ ;  /* 0x000000ffff26a224 */ /* 0x000fe200078e00ff */
[----:B------:R-:W-:Y:S01]  /*0cf0*/  @!P2 LOP3.LUT R6, R33, 0x7ff00000, RZ, 0xc0, !PT ;  /* 0x7ff000002106a812 */ /* 0x000fe200078ec0ff */
[----:B------:R-:W-:Y:S01]  /*0d00*/  @!P0 DMUL R30, R32, 8.98846567431157953865e+307 ;  /* 0x7fe00000201e8828 */ /* 0x000fe20000000000 */
[C---:B------:R-:W-:Y:S02]  /*0d10*/  ISETP.GE.U32.AND P1, PT, R7.reuse, R8, PT ;  /* 0x000000080700720c */ /* 0x040fe40003f26070 */
[----:B------:R-:W-:Y:S01]  /*0d20*/  @!P2 ISETP.GE.U32.AND P3, PT, R7, R6, PT ;  /* 0x000000060700a20c */ /* 0x000fe20003f66070 */
[----:B------:R-:W-:Y:S02]  /*0d30*/  IMAD.MOV.U32 R6, RZ, RZ, 0x1ca00000 ;  /* 0x1ca00000ff067424 */ /* 0x000fe400078e00ff */
[----:B------:R-:W0:Y:S03]  /*0d40*/  MUFU.RCP64H R37, R31 ;  /* 0x0000001f00257308 */ /* 0x000e260000001800 */
[----:B------:R-:W-:-:S02]  /*0d50*/  @!P2 SEL R9, R6, 0x63400000, !P3 ;  /* 0x634000000609a807 */ /* 0x000fc40005800000 */
[----:B------:R-:W-:Y:S02]  /*0d60*/  SEL R35, R6, 0x63400000, !P1 ;  /* 0x6340000006237807 */ /* 0x000fe40004800000 */
[--C-:B------:R-:W-:Y:S02]  /*0d70*/  @!P2 LOP3.LUT R9, R9, 0x80000000, R29.reuse, 0xf8, !PT ;  /* 0x800000000909a812 */ /* 0x100fe400078ef81d */
[----:B------:R-:W-:Y:S02]  /*0d80*/  LOP3.LUT R35, R35, 0x800fffff, R29, 0xf8, !PT ;  /* 0x800fffff23237812 */ /* 0x000fe400078ef81d */
[----:B------:R-:W-:Y:S02]  /*0d90*/  @!P2 LOP3.LUT R39, R9, 0x100000, RZ, 0xfc, !PT ;  /* 0x001000000927a812 */ /* 0x000fe400078efcff */
[----:B------:R-:W-:Y:S02]  /*0da0*/  MOV R9, R7 ;  /* 0x0000000700097202 */ /* 0x000fe40000000f00 */
[----:B------:R-:W-:-:S02]  /*0db0*/  @!P0 LOP3.LUT R8, R31, 0x7ff00000, RZ, 0xc0, !PT ;  /* 0x7ff000001f088812 */ /* 0x000fc400078ec0ff */
[----:B------:R-:W-:Y:S02]  /*0dc0*/  @!P2 DFMA R34, R34, 2, -R38 ;  /* 0x400000002222a82b */ /* 0x000fe40000000826 */
[----:B0-----:R-:W-:-:S08]  /*0dd0*/  DFMA R38, R36, -R30, 1 ;  /* 0x3ff000002426742b */ /* 0x001fd0000000081e */
[----:B------:R-:W-:Y:S01]  /*0de0*/  DFMA R38, R38, R38, R38 ;  /* 0x000000262626722b */ /* 0x000fe20000000026 */
[----:B------:R-:W-:-:S05]  /*0df0*/  @!P2 LOP3.LUT R9, R35, 0x7ff00000, RZ, 0xc0, !PT ;  /* 0x7ff000002309a812 */ /* 0x000fca00078ec0ff */
[----:B------:R-:W-:Y:S02]  /*0e00*/  VIADD R7, R9, 0xffffffff ;  /* 0xffffffff09077836 */ /* 0x000fe40000000000 */
[----:B------:R-:W-:-:S03]  /*0e10*/  DFMA R36, R36, R38, R36 ;  /* 0x000000262424722b */ /* 0x000fc60000000024 */
[----:B------:R-:W-:Y:S01]  /*0e20*/  ISETP.GT.U32.AND P0, PT, R7, 0x7feffffe, PT ;  /* 0x7feffffe0700780c */ /* 0x000fe20003f04070 */
[----:B------:R-:W-:-:S04]  /*0e30*/  VIADD R7, R8, 0xffffffff ;  /* 0xffffffff08077836 */ /* 0x000fc80000000000 */
[----:B------:R-:W-:Y:S01]  /*0e40*/  DFMA R38, R36, -R30, 1 ;  /* 0x3ff000002426742b */ /* 0x000fe2000000081e */
[----:B------:R-:W-:-:S07]  /*0e50*/  ISETP.GT.U32.OR P0, PT, R7, 0x7feffffe, P0 ;  /* 0x7feffffe0700780c */ /* 0x000fce0000704470 */
[----:B------:R-:W-:-:S08]  /*0e60*/  DFMA R36, R36, R38, R36 ;  /* 0x000000262424722b */ /* 0x000fd00000000024 */
[----:B------:R-:W-:-:S08]  /*0e70*/  DMUL R38, R36, R34 ;  /* 0x0000002224267228 */ /* 0x000fd00000000000 */
[----:B------:R-:W-:-:S08]  /*0e80*/  DFMA R40, R38, -R30, R34 ;  /* 0x8000001e2628722b */ /* 0x000fd00000000022 */
[----:B------:R-:W-:Y:S01]  /*0e90*/  DFMA R40, R36, R40, R38 ;  /* 0x000000282428722b */ /* 0x000fe20000000026 */
[----:B------:R-:W-:Y:S10]  /*0ea0*/  @P0 BRA `(.L_x_11) ;  /* 0x0000000000700947 */ /* 0x000ff40003800000 */
[----:B------:R-:W-:Y:S02]  /*0eb0*/  LOP3.LUT R28, R29, 0x7ff00000, RZ, 0xc0, !PT ;  /* 0x7ff000001d1c7812 */ /* 0x000fe400078ec0ff */
[----:B------:R-:W-:Y:S02]  /*0ec0*/  LOP3.LUT R7, R33, 0x7ff00000, RZ, 0xc0, !PT ;  /* 0x7ff0000021077812 */ /* 0x000fe400078ec0ff */
[----:B------:R-:W-:Y:S02]  /*0ed0*/  MOV R8, RZ ;  /* 0x000000ff00087202 */ /* 0x000fe40000000f00 */
[CC--:B------:R-:W-:Y:S02]  /*0ee0*/  ISETP.GE.U32.AND P0, PT, R28.reuse, R7.reuse, PT ;  /* 0x000000071c00720c */ /* 0x0c0fe40003f06070 */
[----:B------:R-:W-:Y:S02]  /*0ef0*/  VIADDMNMX R7, R28, -R7, 0xb9600000, !PT ;  /* 0xb96000001c077446 */ /* 0x000fe40007800907 */
[----:B------:R-:W-:-:S02]  /*0f00*/  SEL R28, R6, 0x63400000, !P0 ;  /* 0x63400000061c7807 */ /* 0x000fc40004000000 */
[----:B------:R-:W-:-:S05]  /*0f10*/  VIMNMX R7, PT, PT, R7, 0x46a00000, PT ;  /* 0x46a0000007077848 */ /* 0x000fca0003fe0100 */
[----:B------:R-:W-:-:S04]  /*0f20*/  IMAD.IADD R28, R7, 0x1, -R28 ;  /* 0x00000001071c7824 */ /* 0x000fc800078e0a1c */
[----:B------:R-:W-:-:S06]  /*0f30*/  VIADD R9, R28, 0x7fe00000 ;  /* 0x7fe000001c097836 */ /* 0x000fcc0000000000 */
[----:B------:R-:W-:-:S10]  /*0f40*/  DMUL R6, R40, R8 ;  /* 0x0000000828067228 */ /* 0x000fd40000000000 */
[----:B------:R-:W-:-:S13]  /*0f50*/  FSETP.GTU.AND P0, PT, |R7|, 1.469367938527859385e-39, PT ;  /* 0x001000000700780b */ /* 0x000fda0003f0c200 */
[----:B------:R-:W-:Y:S05]  /*0f60*/  @P0 BRA `(.L_x_12) ;  /* 0x0000000000940947 */ /* 0x000fea0003800000 */
[----:B------:R-:W-:-:S06]  /*0f70*/  DFMA R30, R40, -R30, R34 ;  /* 0x8000001e281e722b */ /* 0x000fcc0000000022 */
[----:B------:R-:W-:-:S04]  /*0f80*/  IMAD.MOV.U32 R30, RZ, RZ, RZ ;  /* 0x000000ffff1e7224 */ /* 0x000fc800078e00ff */
[C---:B------:R-:W-:Y:S02]  /*0f90*/  FSETP.NEU.AND P0, PT, R31.reuse, RZ, PT ;  /* 0x000000ff1f00720b */ /* 0x040fe40003f0d000 */
[----:B------:R-:W-:-:S04]  /*0fa0*/  LOP3.LUT R33, R31, 0x80000000, R33, 0x48, !PT ;  /* 0x800000001f217812 */ /* 0x000fc800078e4821 */
[----:B------:R-:W-:-:S07]  /*0fb0*/  LOP3.LUT R31, R33, R9, RZ, 0xfc, !PT ;  /* 0x00000009211f7212 */ /* 0x000fce00078efcff */
[----:B------:R-:W-:Y:S05]  /*0fc0*/  @!P0 BRA `(.L_x_12) ;  /* 0x00000000007c8947 */ /* 0x000fea0003800000 */
[----:B------:R-:W-:Y:S01]  /*0fd0*/  IMAD.MOV R9, RZ, RZ, -R28 ;  /* 0x000000ffff097224 */ /* 0x000fe200078e0a1c */
[----:B------:R-:W-:Y:S01]  /*0fe0*/  DMUL.RP R30, R40, R30 ;  /* 0x0000001e281e7228 */ /* 0x000fe20000008000 */
[----:B------:R-:W-:-:S06]  /*0ff0*/  IMAD.MOV.U32 R8, RZ, RZ, RZ ;  /* 0x000000ffff087224 */ /* 0x000fcc00078e00ff */
[----:B------:R-:W-:-:S03]  /*1000*/  DFMA R8, R6, -R8, R40 ;  /* 0x800000080608722b */ /* 0x000fc60000000028 */
[----:B------:R-:W-:-:S03]  /*1010*/  LOP3.LUT R33, R31, R33, RZ, 0x3c, !PT ;  /* 0x000000211f217212 */ /* 0x000fc600078e3cff */
[----:B------:R-:W-:-:S04]  /*1020*/  IADD3 R8, PT, PT, -R28, -0x43300000, RZ ;  /* 0xbcd000001c087810 */ /* 0x000fc80007ffe1ff */
[----:B------:R-:W-:-:S04]  /*1030*/  FSETP.NEU.AND P0, PT, |R9|, R8, PT ;  /* 0x000000080900720b */ /* 0x000fc80003f0d200 */
[----:B------:R-:W-:Y:S02]  /*1040*/  FSEL R6, R30, R6, !P0 ;  /* 0x000000061e067208 */ /* 0x000fe40004000000 */
[----:B------:R-:W-:Y:S01]  /*1050*/  FSEL R7, R33, R7, !P0 ;  /* 0x0000000721077208 */ /* 0x000fe20004000000 */
[----:B------:R-:W-:Y:S06]  /*1060*/  BRA `(.L_x_12) ;  /* 0x0000000000547947 */ /* 0x000fec0003800000 */
.L_x_11:
[----:B------:R-:W-:-:S14]  /*1070*/  DSETP.NAN.AND P0, PT, R28, R28, PT ;  /* 0x0000001c1c00722a */ /* 0x000fdc0003f08000 */
[----:B------:R-:W-:Y:S05]  /*1080*/  @P0 BRA `(.L_x_13) ;  /* 0x0000000000440947 */ /* 0x000fea0003800000 */
[----:B------:R-:W-:-:S14]  /*1090*/  DSETP.NAN.AND P0, PT, R32, R32, PT ;  /* 0x000000202000722a */ /* 0x000fdc0003f08000 */
[----:B------:R-:W-:Y:S05]  /*10a0*/  @P0 BRA `(.L_x_14) ;  /* 0x0000000000300947 */ /* 0x000fea0003800000 */
[----:B------:R-:W-:Y:S01]  /*10b0*/  ISETP.NE.AND P0, PT, R9, R8, PT ;  /* 0x000000080900720c */ /* 0x000fe20003f05270 */
[----:B------:R-:W-:Y:S01]  /*10c0*/  IMAD.MOV.U32 R6, RZ, RZ, 0x0 ;  /* 0x00000000ff067424 */ /* 0x000fe200078e00ff */
[----:B------:R-:W-:-:S11]  /*10d0*/  MOV R7, 0xfff80000 ;  /* 0xfff8000000077802 */ /* 0x000fd60000000f00 */
[----:B------:R-:W-:Y:S05]  /*10e0*/  @!P0 BRA `(.L_x_12) ;  /* 0x0000000000348947 */ /* 0x000fea0003800000 */
[----:B------:R-:W-:Y:S02]  /*10f0*/  ISETP.NE.AND P0, PT, R9, 0x7ff00000, PT ;  /* 0x7ff000000900780c */ /* 0x000fe40003f05270 */
[----:B------:R-:W-:Y:S02]  /*1100*/  LOP3.LUT R7, R29, 0x80000000, R33, 0x48, !PT ;  /* 0x800000001d077812 */ /* 0x000fe400078e4821 */
[----:B------:R-:W-:-:S13]  /*1110*/  ISETP.EQ.OR P0, PT, R8, RZ, !P0 ;  /* 0x000000ff0800720c */ /* 0x000fda0004702670 */
[----:B------:R-:W-:Y:S01]  /*1120*/  @P0 LOP3.LUT R8, R7, 0x7ff00000, RZ, 0xfc, !PT ;  /* 0x7ff0000007080812 */ /* 0x000fe200078efcff */
[----:B------:R-:W-:Y:S02]  /*1130*/  @!P0 IMAD.MOV.U32 R6, RZ, RZ, RZ ;  /* 0x000000ffff068224 */ /* 0x000fe400078e00ff */
[----:B------:R-:W-:Y:S02]  /*1140*/  @P0 IMAD.MOV.U32 R6, RZ, RZ, RZ ;  /* 0x000000ffff060224 */ /* 0x000fe400078e00ff */
[----:B------:R-:W-:Y:S01]  /*1150*/  @P0 IMAD.MOV.U32 R7, RZ, RZ, R8 ;  /* 0x000000ffff070224 */ /* 0x000fe200078e0008 */
[----:B------:R-:W-:Y:S06]  /*1160*/  BRA `(.L_x_12) ;  /* 0x0000000000147947 */ /* 0x000fec0003800000 */
.L_x_14:
[----:B------:R-:W-:Y:S01]  /*1170*/  LOP3.LUT R7, R33, 0x80000, RZ, 0xfc, !PT ;  /* 0x0008000021077812 */ /* 0x000fe200078efcff */
[----:B------:R-:W-:Y:S01]  /*1180*/  IMAD.MOV.U32 R6, RZ, RZ, R32 ;  /* 0x000000ffff067224 */ /* 0x000fe200078e0020 */
[----:B------:R-:W-:Y:S06]  /*1190*/  BRA `(.L_x_12) ;  /* 0x0000000000087947 */ /* 0x000fec0003800000 */
.L_x_13:
[----:B------:R-:W-:Y:S02]  /*11a0*/  LOP3.LUT R7, R29, 0x80000, RZ, 0xfc, !PT ;  /* 0x000800001d077812 */ /* 0x000fe400078efcff */
[----:B------:R-:W-:-:S07]  /*11b0*/  MOV R6, R28 ;  /* 0x0000001c00067202 */ /* 0x000fce0000000f00 */
.L_x_12:
[----:B------:R-:W-:Y:S05]  /*11c0*/  BSYNC.RECONVERGENT B1 ;  /* 0x0000000000017941 */ /* 0x000fea0003800200 */
.L_x_10:
[----:B------:R-:W-:Y:S02]  /*11d0*/  IMAD.MOV.U32 R8, RZ, RZ, R6 ;  /* 0x000000ffff087224 */ /* 0x000fe400078e0006 */
[----:B------:R-:W-:Y:S02]  /*11e0*/  IMAD.MOV.U32 R9, RZ, RZ, R7 ;  /* 0x000000ffff097224 */ /* 0x000fe400078e0007 */
[----:B------:R-:W-:Y:S02]  /*11f0*/  IMAD.MOV.U32 R6, RZ, RZ, R0 ;  /* 0x000000ffff067224 */ /* 0x000fe400078e0000 */
[----:B------:R-:W-:-:S04]  /*1200*/  IMAD.MOV.U32 R7, RZ, RZ, 0x0 ;  /* 0x00000000ff077424 */ /* 0x000fc800078e00ff */
[----:B------:R-:W-:Y:S05]  /*1210*/  RET.REL.NODEC R6 `(_Z11cuda_kernelPdS_S_S_S_ii) ;  /* 0xffffffec06787950 */ /* 0x000fea0003c3ffff */
        .weak           $__internal_1_$__cuda_sm20_dsqrt_rn_f64_mediumpath_v1
        .type           $__internal_1_$__cuda_sm20_dsqrt_rn_f64_mediumpath_v1,@function
        .size           $__internal_1_$__cuda_sm20_dsqrt_rn_f64_mediumpath_v1,(.L_x_21 - $__internal_1_$__cuda_sm20_dsqrt_rn_f64_mediumpath_v1)
$__internal_1_$__cuda_sm20_dsqrt_rn_f64_mediumpath_v1:
[----:B------:R-:W-:Y:S01]  /*1220*/  ISETP.GE.U32.AND P0, PT, R30, -0x3400000, PT ;  /* 0xfcc000001e00780c */ /* 0x000fe20003f06070 */
[----:B------:R-:W-:Y:S01]  /*1230*/  BSSY.RECONVERGENT B1, `(.L_x_15) ;  /* 0x0000024000017945 */ /* 0x000fe20003800200 */
[----:B------:R-:W-:-:S11]  /*1240*/  MOV R39, R41 ;  /* 0x0000002900277202 */ /* 0x000fd60000000f00 */
[----:B------:R-:W-:Y:S05]  /*1250*/  @!P0 BRA `(.L_x_16) ;  /* 0x0000000000208947 */ /* 0x000fea0003800000 */
[----:B------:R-:W-:-:S10]  /*1260*/  DFMA.RM R34, R36, R38, R34 ;  /* 0x000000262422722b */ /* 0x000fd40000004022 */
[----:B------:R-:W-:-:S05]  /*1270*/  IADD3 R30, P0, PT, R34, 0x1, RZ ;  /* 0x00000001221e7810 */ /* 0x000fca0007f1e0ff */
[----:B------:R-:W-:-:S06]  /*1280*/  IMAD.X R31, RZ, RZ, R35, P0 ;  /* 0x000000ffff1f7224 */ /* 0x000fcc00000e0623 */
[----:B------:R-:W-:-:S08]  /*1290*/  DFMA.RP R28, -R34, R30, R28 ;  /* 0x0000001e221c722b */ /* 0x000fd0000000811c */
[----:B------:R-:W-:-:S06]  /*12a0*/  DSETP.GT.AND P0, PT, R28, RZ, PT ;  /* 0x000000ff1c00722a */ /* 0x000fcc0003f04000 */
[----:B------:R-:W-:Y:S02]  /*12b0*/  FSEL R30, R30, R34, P0 ;  /* 0x000000221e1e7208 */ /* 0x000fe40000000000 */
[----:B------:R-:W-:Y:S01]  /*12c0*/  FSEL R31, R31, R35, P0 ;  /* 0x000000231f1f7208 */ /* 0x000fe20000000000 */
[----:B------:R-:W-:Y:S06]  /*12d0*/  BRA `(.L_x_17) ;  /* 0x0000000000647947 */ /* 0x000fec0003800000 */
.L_x_16:
[----:B------:R-:W-:-:S14]  /*12e0*/  DSETP.NE.AND P0, PT, R28, RZ, PT ;  /* 0x000000ff1c00722a */ /* 0x000fdc0003f05000 */
[----:B------:R-:W-:Y:S05]  /*12f0*/  @!P0 BRA `(.L_x_18) ;  /* 0x0000000000588947 */ /* 0x000fea0003800000 */
[----:B------:R-:W-:-:S13]  /*1300*/  ISETP.GE.AND P0, PT, R29, RZ, PT ;  /* 0x000000ff1d00720c */ /* 0x000fda0003f06270 */
[----:B------:R-:W-:Y:S02]  /*1310*/  @!P0 IMAD.MOV.U32 R30, RZ, RZ, 0x0 ;  /* 0x00000000ff1e8424 */ /* 0x000fe400078e00ff */
[----:B------:R-:W-:Y:S01]  /*1320*/  @!P0 IMAD.MOV.U32 R31, RZ, RZ, -0x80000 ;  /* 0xfff80000ff1f8424 */ /* 0x000fe200078e00ff */
[----:B------:R-:W-:Y:S06]  /*1330*/  @!P0 BRA `(.L_x_17) ;  /* 0x00000000004c8947 */ /* 0x000fec0003800000 */
[----:B------:R-:W-:-:S13]  /*1340*/  ISETP.GT.AND P0, PT, R29, 0x7fefffff, PT ;  /* 0x7fefffff1d00780c */ /* 0x000fda0003f04270 */
[----:B------:R-:W-:Y:S05]  /*1350*/  @P0 BRA `(.L_x_18) ;  /* 0x0000000000400947 */ /* 0x000fea0003800000 */
[----:B------:R-:W-:Y:S01]  /*1360*/  DMUL R28, R28, 8.11296384146066816958e+31 ;  /* 0x469000001c1c7828 */ /* 0x000fe20000000000 */
[----:B------:R-:W-:Y:S01]  /*1370*/  IMAD.MOV.U32 R30, RZ, RZ, RZ ;  /* 0x000000ffff1e7224 */ /* 0x000fe200078e00ff */
[----:B------:R-:W-:Y:S01]  /*1380*/  MOV R34, 0x0 ;  /* 0x0000000000227802 */ /* 0x000fe20000000f00 */
[----:B------:R-:W-:-:S03]  /*1390*/  IMAD.MOV.U32 R35, RZ, RZ, 0x3fd80000 ;  /* 0x3fd80000ff237424 */ /* 0x000fc600078e00ff */
[----:B------:R-:W0:Y:S02]  /*13a0*/  MUFU.RSQ64H R31, R29 ;  /* 0x0000001d001f7308 */ /* 0x000e240000001c00 */
[----:B0-----:R-:W-:-:S08]  /*13b0*/  DMUL R32, R30, R30 ;  /* 0x0000001e1e207228 */ /* 0x001fd00000000000 */
[----:B------:R-:W-:-:S08]  /*13c0*/  DFMA R32, R28, -R32, 1 ;  /* 0x3ff000001c20742b */ /* 0x000fd00000000820 */
[----:B------:R-:W-:Y:S02]  /*13d0*/  DFMA R34, R32, R34, 0.5 ;  /* 0x3fe000002022742b */ /* 0x000fe40000000022 */
[----:B------:R-:W-:-:S08]  /*13e0*/  DMUL R32, R30, R32 ;  /* 0x000000201e207228 */ /* 0x000fd00000000000 */
[----:B------:R-:W-:-:S08]  /*13f0*/  DFMA R32, R34, R32, R30 ;  /* 0x000000202220722b */ /* 0x000fd0000000001e */
[----:B------:R-:W-:Y:S02]  /*1400*/  DMUL R30, R28, R32 ;  /* 0x000000201c1e7228 */ /* 0x000fe40000000000 */
[----:B------:R-:W-:-:S06]  /*1410*/  VIADD R33, R33, 0xfff00000 ;  /* 0xfff0000021217836 */ /* 0x000fcc0000000000 */
[----:B------:R-:W-:-:S08]  /*1420*/  DFMA R34, R30, -R30, R28 ;  /* 0x8000001e1e22722b */ /* 0x000fd0000000001c */
[----:B------:R-:W-:-:S10]  /*1430*/  DFMA R30, R32, R34, R30 ;  /* 0x00000022201e722b */ /* 0x000fd4000000001e */
[----:B------:R-:W-:Y:S01]  /*1440*/  VIADD R31, R31, 0xfcb00000 ;  /* 0xfcb000001f1f7836 */ /* 0x000fe20000000000 */
[----:B------:R-:W-:Y:S06]  /*1450*/  BRA `(.L_x_17) ;  /* 0x0000000000047947 */ /* 0x000fec0003800000 */
.L_x_18:
[----:B------:R-:W-:-:S11]  /*1460*/  DADD R30, R28, R28 ;  /* 0x000000001c1e7229 */ /* 0x000fd6000000001c */
.L_x_17:
[----:B------:R-:W-:Y:S05]  /*1470*/  BSYNC.RECONVERGENT B1 ;  /* 0x0000000000017941 */ /* 0x000fea0003800200 */
.L_x_15:
[----:B------:R-:W-:Y:S01]  /*1480*/  IMAD.MOV.U32 R28, RZ, RZ, R0 ;  /* 0x000000ffff1c7224 */ /* 0x000fe200078e0000 */
[----:B------:R-:W-:Y:S01]  /*1490*/  MOV R33, R31 ;  /* 0x0000001f00217202 */ /* 0x000fe20000000f00 */
[----:B------:R-:W-:Y:S02]  /*14a0*/  IMAD.MOV.U32 R29, RZ, RZ, 0x0 ;  /* 0x00000000ff1d7424 */ /* 0x000fe400078e00ff */
[----:B------:R-:W-:Y:S02]  /*14b0*/  IMAD.MOV.U32 R32, RZ, RZ, R30 ;  /* 0x000000ffff207224 */ /* 0x000fe400078e001e */
[----:B------:R-:W-:Y:S05]  /*14c0*/  RET.REL.NODEC R28 `(_Z11cuda_kernelPdS_S_S_S_ii) ;  /* 0xffffffe81ccc7950 */ /* 0x000fea0003c3ffff */
.L_x_19:
[----:B------:R-:W-:-:S00]  /*14d0*/  BRA `(.L_x_19) ;  /* 0xfffffffc00fc7947 */ /* 0x000fc0000383ffff */
[----:B------:R-:W-:-:S00]  /*14e0*/  NOP ;  /* 0x0000000000007918 */ /* 0x000fc00000000000 */
        /* <DEDUP_REMOVED lines=9> */
.L_x_21:


//--------------------- .nv.shared.reserved.0     --------------------------
	.section	.nv.shared.reserved.0,"aw",@nobits
	.weak		__nv_reservedSMEM_offset_0_alias
	.size		__nv_reservedSMEM_offset_0_alias, 0, 64
	.other		__nv_reservedSMEM_offset_0_alias,@"STO_CUDA_RESERVED_SHARED STV_DEFAULT"
__nv_reservedSMEM_offset_0_alias:
	.zero		0
	.zero		64


//--------------------- .nv.constant0._Z11cuda_kernelPdS_S_S_S_ii --------------------------
	.section	.nv.constant0._Z11cuda_kernelPdS_S_S_S_ii,"a",@progbits
	.sectionflags	@""
	.align	4
.nv.constant0._Z11cuda_kernelPdS_S_S_S_ii:
	.zero		944


//--------------------- SYMBOLS --------------------------

	.type		.nv.reservedSmem.offset0,@object
	.size		.nv.reservedSmem.offset0,0x4
